//
// Generated by NVIDIA NVVM Compiler
//
// Compiler Build ID: CL-36424714
// Cuda compilation tools, release 13.0, V13.0.88
// Based on NVVM 20.0.0
//

.version 9.0
.target sm_100
.address_size 64

	// .globl	madd3

.visible .entry madd3(
	.param .u64 .ptr .align 1 madd3_param_0,
	.param .u64 .ptr .align 1 madd3_param_1,
	.param .f32 madd3_param_2,
	.param .u64 .ptr .align 1 madd3_param_3,
	.param .f32 madd3_param_4,
	.param .u64 .ptr .align 1 madd3_param_5,
	.param .f32 madd3_param_6,
	.param .u32 madd3_param_7
)
{
	.reg .pred 	%p<2>;
	.reg .b32 	%r<9>;
	.reg .b32 	%f<10>;
	.reg .b64 	%rd<14>;

	ld.param.u64 	%rd1, [madd3_param_0];
	ld.param.u64 	%rd2, [madd3_param_1];
	ld.param.f32 	%f1, [madd3_param_2];
	ld.param.u64 	%rd3, [madd3_param_3];
	ld.param.f32 	%f2, [madd3_param_4];
	ld.param.u64 	%rd4, [madd3_param_5];
	ld.param.f32 	%f3, [madd3_param_6];
	ld.param.u32 	%r2, [madd3_param_7];
	mov.u32 	%r3, %ctaid.y;
	mov.u32 	%r4, %nctaid.x;
	mov.u32 	%r5, %ctaid.x;
	mad.lo.s32 	%r6, %r3, %r4, %r5;
	mov.u32 	%r7, %ntid.x;
	mov.u32 	%r8, %tid.x;
	mad.lo.s32 	%r1, %r6, %r7, %r8;
	setp.ge.s32 	%p1, %r1, %r2;
	@%p1 bra 	$L__BB0_2;
	cvta.to.global.u64 	%rd5, %rd2;
	cvta.to.global.u64 	%rd6, %rd3;
	cvta.to.global.u64 	%rd7, %rd4;
	cvta.to.global.u64 	%rd8, %rd1;
	mul.wide.s32 	%rd9, %r1, 4;
	add.s64 	%rd10, %rd5, %rd9;
	ld.global.nc.f32 	%f4, [%rd10];
	add.s64 	%rd11, %rd6, %rd9;
	ld.global.nc.f32 	%f5, [%rd11];
	add.s64 	%rd12, %rd7, %rd9;
	ld.global.nc.f32 	%f6, [%rd12];
	mul.f32 	%f7, %f3, %f6;
	fma.rn.f32 	%f8, %f2, %f5, %f7;
	fma.rn.f32 	%f9, %f1, %f4, %f8;
	add.s64 	%rd13, %rd8, %rd9;
	st.global.f32 	[%rd13], %f9;
$L__BB0_2:
	ret;

}


// ===== COMPILED SASS (sm_100) =====

	.target	sm_100

	.elftype	@"ET_EXEC"


//--------------------- .note.nv.tkinfo           --------------------------
	.section	.note.nv.tkinfo,"",@"SHT_NOTE"
	.sectionflags	@"SHF_NOTE_NV_TKINFO"
	.tkinfo
        /*0018*/ 	.word	0x00000002
        /*0030*/ 	.string	""
        /*0030*/ 	.string	"ptxas"
        /*0030*/ 	.string	"Cuda compilation tools, release 13.0, V13.0.88"
        /*0030*/ 	.string	"Build cuda_13.0.r13.0/compiler.36424714_0"
        /*0030*/ 	.string	"-arch sm_100 -m 64 "



//--------------------- .note.nv.cuinfo           --------------------------
	.section	.note.nv.cuinfo,"",@"SHT_NOTE"
	.sectionflags	@"SHF_NOTE_NV_CUINFO"
        /*0018*/ 	.short	0x0002
        /*001a*/ 	.short	0x0064
        /*001c*/ 	.short	0x0082
	.zero		2


//--------------------- .nv.info                  --------------------------
	.section	.nv.info,"",@"SHT_CUDA_INFO"
	.align	4


	//----- nvinfo : EIATTR_REGCOUNT
	.align		4
        /*0000*/ 	.byte	0x04, 0x2f
        /*0002*/ 	.short	(.L_1 - .L_0)
	.align		4
.L_0:
        /*0004*/ 	.word	index@(madd3)
        /*0008*/ 	.word	0x00000010


	//----- nvinfo : EIATTR_FRAME_SIZE
	.align		4
.L_1:
        /*000c*/ 	.byte	0x04, 0x11
        /*000e*/ 	.short	(.L_3 - .L_2)
	.align		4
.L_2:
        /*0010*/ 	.word	index@(madd3)
        /*0014*/ 	.word	0x00000000


	//----- nvinfo : EIATTR_MIN_STACK_SIZE
	.align		4
.L_3:
        /*0018*/ 	.byte	0x04, 0x12
        /*001a*/ 	.short	(.L_5 - .L_4)
	.align		4
.L_4:
        /*001c*/ 	.word	index@(madd3)
        /*0020*/ 	.word	0x00000000
.L_5:


//--------------------- .nv.compat                --------------------------
	.section	.nv.compat,"",@"SHT_CUDA_COMPAT_INFO"
	.align	4
        /*0000*/ 	.byte	0x02, 0x09, 0x00, 0x00, 0x02, 0x02, 0x01, 0x00, 0x02, 0x05, 0x05, 0x00, 0x03, 0x07, 0x01, 0x01
        /*0010*/ 	.byte	0x02, 0x03, 0x00, 0x00, 0x02, 0x06, 0x01, 0x00, 0x04, 0x0b, 0x08, 0x00, 0x09, 0x00, 0x00, 0x00
        /*0020*/ 	.byte	0x00, 0x00, 0x00, 0x00


//--------------------- .nv.info.madd3            --------------------------
	.section	.nv.info.madd3,"",@"SHT_CUDA_INFO"
	.sectionflags	@""
	.align	4


	//----- nvinfo : EIATTR_CUDA_API_VERSION
	.align		4
        /*0000*/ 	.byte	0x04, 0x37
        /*0002*/ 	.short	(.L_7 - .L_6)
.L_6:
        /*0004*/ 	.word	0x00000082


	//----- nvinfo : EIATTR_KPARAM_INFO
	.align		4
.L_7:
        /*0008*/ 	.byte	0x04, 0x17
        /*000a*/ 	.short	(.L_9 - .L_8)
.L_8:
        /*000c*/ 	.word	0x00000000
        /*0010*/ 	.short	0x0007
        /*0012*/ 	.short	0x0034
        /*0014*/ 	.byte	0x00, 0xf0, 0x11, 0x00


	//----- nvinfo : EIATTR_KPARAM_INFO
	.align		4
.L_9:
        /*0018*/ 	.byte	0x04, 0x17
        /*001a*/ 	.short	(.L_11 - .L_10)
.L_10:
        /*001c*/ 	.word	0x00000000
        /*0020*/ 	.short	0x0006
        /*0022*/ 	.short	0x0030
        /*0024*/ 	.byte	0x00, 0xf0, 0x11, 0x00


	//----- nvinfo : EIATTR_KPARAM_INFO
	.align		4
.L_11:
        /*0028*/ 	.byte	0x04, 0x17
        /*002a*/ 	.short	(.L_13 - .L_12)
.L_12:
        /*002c*/ 	.word	0x00000000
        /*0030*/ 	.short	0x0005
        /*0032*/ 	.short	0x0028
        /*0034*/ 	.byte	0x00, 0xf5, 0x21, 0x00


	//----- nvinfo : EIATTR_KPARAM_INFO
	.align		4
.L_13:
        /*0038*/ 	.byte	0x04, 0x17
        /*003a*/ 	.short	(.L_15 - .L_14)
.L_14:
        /*003c*/ 	.word	0x00000000
        /*0040*/ 	.short	0x0004
        /*0042*/ 	.short	0x0020
        /*0044*/ 	.byte	0x00, 0xf0, 0x11, 0x00


	//----- nvinfo : EIATTR_KPARAM_INFO
	.align		4
.L_15:
        /*0048*/ 	.byte	0x04, 0x17
        /*004a*/ 	.short	(.L_17 - .L_16)
.L_16:
        /*004c*/ 	.word	0x00000000
        /*0050*/ 	.short	0x0003
        /*0052*/ 	.short	0x0018
        /*0054*/ 	.byte	0x00, 0xf5, 0x21, 0x00


	//----- nvinfo : EIATTR_KPARAM_INFO
	.align		4
.L_17:
        /*0058*/ 	.byte	0x04, 0x17
        /*005a*/ 	.short	(.L_19 - .L_18)
.L_18:
        /*005c*/ 	.word	0x00000000
        /*0060*/ 	.short	0x0002
        /*0062*/ 	.short	0x0010
        /*0064*/ 	.byte	0x00, 0xf0, 0x11, 0x00


	//----- nvinfo : EIATTR_KPARAM_INFO
	.align		4
.L_19:
        /*0068*/ 	.byte	0x04, 0x17
        /*006a*/ 	.short	(.L_21 - .L_20)
.L_20:
        /*006c*/ 	.word	0x00000000
        /*0070*/ 	.short	0x0001
        /*0072*/ 	.short	0x0008
        /*0074*/ 	.byte	0x00, 0xf5, 0x21, 0x00


	//----- nvinfo : EIATTR_KPARAM_INFO
	.align		4
.L_21:
        /*0078*/ 	.byte	0x04, 0x17
        /*007a*/ 	.short	(.L_23 - .L_22)
.L_22:
        /*007c*/ 	.word	0x00000000
        /*0080*/ 	.short	0x0000
        /*0082*/ 	.short	0x0000
        /*0084*/ 	.byte	0x00, 0xf5, 0x21, 0x00


	//----- nvinfo : EIATTR_SPARSE_MMA_MASK
	.align		4
.L_23:
        /*0088*/ 	.byte	0x03, 0x50
        /*008a*/ 	.short	0x0000


	//----- nvinfo : EIATTR_MAXREG_COUNT
	.align		4
        /*008c*/ 	.byte	0x03, 0x1b
        /*008e*/ 	.short	0x00ff


	//----- nvinfo : EIATTR_MERCURY_ISA_VERSION
	.align		4
        /*0090*/ 	.byte	0x03, 0x5f
        /*0092*/ 	.short	0x0101


	//----- nvinfo : EIATTR_VRC_CTA_INIT_COUNT
	.align		4
        /*0094*/ 	.byte	0x02, 0x4a
	.zero		1
	.zero		1


	//----- nvinfo : EIATTR_EXIT_INSTR_OFFSETS
	.align		4
        /*0098*/ 	.byte	0x04, 0x1c
        /*009a*/ 	.short	(.L_25 - .L_24)


	//   ....[0]....
.L_24:
        /*009c*/ 	.word	0x000000a0


	//   ....[1]....
        /*00a0*/ 	.word	0x000001e0


	//----- nvinfo : EIATTR_CBANK_PARAM_SIZE
	.align		4
.L_25:
        /*00a4*/ 	.byte	0x03, 0x19
        /*00a6*/ 	.short	0x0038


	//----- nvinfo : EIATTR_PARAM_CBANK
	.align		4
        /*00a8*/ 	.byte	0x04, 0x0a
        /*00aa*/ 	.short	(.L_27 - .L_26)
	.align		4
.L_26:
        /*00ac*/ 	.word	index@(.nv.constant0.madd3)
        /*00b0*/ 	.short	0x0380
        /*00b2*/ 	.short	0x0038


	//----- nvinfo : EIATTR_SW_WAR
	.align		4
.L_27:
        /*00b4*/ 	.byte	0x04, 0x36
        /*00b6*/ 	.short	(.L_29 - .L_28)
.L_28:
        /*00b8*/ 	.word	0x00000008
.L_29:


//--------------------- .nv.callgraph             --------------------------
	.section	.nv.callgraph,"",@"SHT_CUDA_CALLGRAPH"
	.align	4
	.sectionentsize	8
	.align		4
        /*0000*/ 	.word	0x00000000
	.align		4
        /*0004*/ 	.word	0xffffffff
	.align		4
        /*0008*/ 	.word	0x00000000
	.align		4
        /*000c*/ 	.word	0xfffffffe
	.align		4
        /*0010*/ 	.word	0x00000000
	.align		4
        /*0014*/ 	.word	0xfffffffd
	.align		4
        /*0018*/ 	.word	0x00000000
	.align		4
        /*001c*/ 	.word	0xfffffffc


//--------------------- .text.madd3               --------------------------
	.section	.text.madd3,"ax",@progbits
	.align	128
        .global         madd3
        .type           madd3,@function
        .size           madd3,(.L_x_1 - madd3)
        .other          madd3,@"STO_CUDA_ENTRY STV_DEFAULT"
madd3:
.text.madd3:
[----:B------:R-:W-:Y:S01]  /*0000*/  LDC R1, c[0x0][0x37c] ;  /* 0x0000df00ff017b82 */ /* 0x000fe20000000800 */
[----:B------:R-:W0:Y:S07]  /*0010*/  S2R R0, SR_TID.X ;  /* 0x0000000000007919 */ /* 0x000e2e0000002100 */
[----:B------:R-:W-:Y:S01]  /*0020*/  S2UR UR4, SR_CTAID.Y ;  /* 0x00000000000479c3 */ /* 0x000fe20000002600 */
[----:B------:R-:W1:Y:S01]  /*0030*/  LDCU UR5, c[0x0][0x370] ;  /* 0x00006e00ff0577ac */ /* 0x000e620008000800 */
[----:B------:R-:W2:Y:S06]  /*0040*/  LDCU UR7, c[0x0][0x3b4] ;  /* 0x00007680ff0777ac */ /* 0x000eac0008000800 */
[----:B------:R-:W1:Y:S08]  /*0050*/  S2UR UR6, SR_CTAID.X ;  /* 0x00000000000679c3 */ /* 0x000e700000002500 */
[----:B------:R-:W0:Y:S01]  /*0060*/  LDC R11, c[0x0][0x360] ;  /* 0x0000d800ff0b7b82 */ /* 0x000e220000000800 */
[----:B-1----:R-:W-:-:S06]  /*0070*/  UIMAD UR4, UR4, UR5, UR6 ;  /* 0x00000005040472a4 */ /* 0x002fcc000f8e0206 */
[----:B0-----:R-:W-:-:S05]  /*0080*/  IMAD R11, R11, UR4, R0 ;  /* 0x000000040b0b7c24 */ /* 0x001fca000f8e0200 */
[----:B--2---:R-:W-:-:S13]  /*0090*/  ISETP.GE.AND P0, PT, R11, UR7, PT ;  /* 0x000000070b007c0c */ /* 0x004fda000bf06270 */
[----:B------:R-:W-:Y:S05]  /*00a0*/  @P0 EXIT ;  /* 0x000000000000094d */ /* 0x000fea0003800000 */
[----:B------:R-:W0:Y:S01]  /*00b0*/  LDC.64 R6, c[0x0][0x3a8] ;  /* 0x0000ea00ff067b82 */ /* 0x000e220000000a00 */
[----:B------:R-:W1:Y:S01]  /*00c0*/  LDCU.64 UR4, c[0x0][0x358] ;  /* 0x00006b00ff0477ac */ /* 0x000e620008000a00 */
[----:B------:R-:W2:Y:S06]  /*00d0*/  LDCU UR6, c[0x0][0x3b0] ;  /* 0x00007600ff0677ac */ /* 0x000eac0008000800 */
[----:B------:R-:W3:Y:S01]  /*00e0*/  LDC.64 R4, c[0x0][0x398] ;  /* 0x0000e600ff047b82 */ /* 0x000ee20000000a00 */
[----:B------:R-:W4:Y:S01]  /*00f0*/  LDCU UR7, c[0x0][0x3a0] ;  /* 0x00007400ff0777ac */ /* 0x000f220008000800 */
[----:B------:R-:W5:Y:S06]  /*0100*/  LDCU UR8, c[0x0][0x390] ;  /* 0x00007200ff0877ac */ /* 0x000f6c0008000800 */
[----:B------:R-:W2:Y:S01]  /*0110*/  LDC.64 R2, c[0x0][0x388] ;  /* 0x0000e200ff027b82 */ /* 0x000ea20000000a00 */
[----:B0-----:R-:W-:-:S07]  /*0120*/  IMAD.WIDE R6, R11, 0x4, R6 ;  /* 0x000000040b067825 */ /* 0x001fce00078e0206 */
[----:B------:R-:W0:Y:S01]  /*0130*/  LDC.64 R8, c[0x0][0x380] ;  /* 0x0000e000ff087b82 */ /* 0x000e220000000a00 */
[----:B-1----:R-:W4:Y:S01]  /*0140*/  LDG.E.CONSTANT R6, desc[UR4][R6.64] ;  /* 0x0000000406067981 */ /* 0x002f22000c1e9900 */
[----:B---3--:R-:W-:-:S06]  /*0150*/  IMAD.WIDE R4, R11, 0x4, R4 ;  /* 0x000000040b047825 */ /* 0x008fcc00078e0204 */
[----:B------:R-:W3:Y:S01]  /*0160*/  LDG.E.CONSTANT R4, desc[UR4][R4.64] ;  /* 0x0000000404047981 */ /* 0x000ee2000c1e9900 */
[----:B--2---:R-:W-:-:S06]  /*0170*/  IMAD.WIDE R2, R11, 0x4, R2 ;  /* 0x000000040b027825 */ /* 0x004fcc00078e0202 */
[----:B------:R-:W5:Y:S01]  /*0180*/  LDG.E.CONSTANT R2, desc[UR4][R2.64] ;  /* 0x0000000402027981 */ /* 0x000f62000c1e9900 */
[----:B0-----:R-:W-:-:S04]  /*0190*/  IMAD.WIDE R8, R11, 0x4, R8 ;  /* 0x000000040b087825 */ /* 0x001fc800078e0208 */
[----:B----4-:R-:W-:-:S04]  /*01a0*/  FMUL R13, R6, UR6 ;  /* 0x00000006060d7c20 */ /* 0x010fc80008400000 */
[----:B---3--:R-:W-:-:S04]  /*01b0*/  FFMA R13, R4, UR7, R13 ;  /* 0x00000007040d7c23 */ /* 0x008fc8000800000d */
[----:B-----5:R-:W-:-:S05]  /*01c0*/  FFMA R13, R2, UR8, R13 ;  /* 0x00000008020d7c23 */ /* 0x020fca000800000d */
[----:B------:R-:W-:Y:S01]  /*01d0*/  STG.E desc[UR4][R8.64], R13 ;  /* 0x0000000d08007986 */ /* 0x000fe2000c101904 */
[----:B------:R-:W-:Y:S05]  /*01e0*/  EXIT ;  /* 0x000000000000794d */ /* 0x000fea0003800000 */
.L_x_0:
[----:B------:R-:W-:-:S00]  /*01f0*/  BRA `(.L_x_0) ;  /* 0xfffffffc00fc7947 */ /* 0x000fc0000383ffff */
[----:B------:R-:W-:-:S00]  /*0200*/  NOP ;  /* 0x0000000000007918 */ /* 0x000fc00000000000 */
[----:B------:R-:W-:-:S00]  /*0210*/  NOP ;  /* 0x0000000000007918 */ /* 0x000fc00000000000 */
[----:B------:R-:W-:-:S00]  /*0220*/  NOP ;  /* 0x0000000000007918 */ /* 0x000fc00000000000 */
[----:B------:R-:W-:-:S00]  /*0230*/  NOP ;  /* 0x0000000000007918 */ /* 0x000fc00000000000 */
[----:B------:R-:W-:-:S00]  /*0240*/  NOP ;  /* 0x0000000000007918 */ /* 0x000fc00000000000 */
[----:B------:R-:W-:-:S00]  /*0250*/  NOP ;  /* 0x0000000000007918 */ /* 0x000fc00000000000 */
[----:B------:R-:W-:-:S00]  /*0260*/  NOP ;  /* 0x0000000000007918 */ /* 0x000fc00000000000 */
[----:B------:R-:W-:-:S00]  /*0270*/  NOP ;  /* 0x0000000000007918 */ /* 0x000fc00000000000 */
.L_x_1:


//--------------------- .nv.shared.reserved.0     --------------------------
	.section	.nv.shared.reserved.0,"aw",@nobits
	.weak		__nv_reservedSMEM_offset_0_alias
	.size		__nv_reservedSMEM_offset_0_alias, 0, 64
	.other		__nv_reservedSMEM_offset_0_alias,@"STO_CUDA_RESERVED_SHARED STV_DEFAULT"
__nv_reservedSMEM_offset_0_alias:
	.zero		0
	.zero		64


//--------------------- .nv.constant0.madd3       --------------------------
	.section	.nv.constant0.madd3,"a",@progbits
	.sectionflags	@""
	.align	4
.nv.constant0.madd3:
	.zero		952


//--------------------- SYMBOLS --------------------------

	.type		.nv.reservedSmem.offset0,@object
	.size		.nv.reservedSmem.offset0,0x4
